	.headerflags	@"EF_CUDA_TEXMODE_UNIFIED EF_CUDA_64BIT_ADDRESS EF_CUDA_ACCELERATORS EF_CUDA_SM90 EF_CUDA_VIRTUAL_SM(EF_CUDA_SM90)"
	.elftype	@"ET_EXEC"


//--------------------- .nv.info                  --------------------------
	.section	.nv.info,"",@"SHT_CUDA_INFO"
	.align	4


	//----- nvinfo : EIATTR_REGCOUNT
	.align		4
        /*0000*/ 	.byte	0x04, 0x2f
        /*0002*/ 	.short	(.L_1 - .L_0)
	.align		4
.L_0:
        /*0004*/ 	.word	index@(triton_per_fused_add_clamp_exp_mul_pow_sub_sum_0)
        /*0008*/ 	.word	0x00000011


	//----- nvinfo : EIATTR_MIN_STACK_SIZE
	.align		4
.L_1:
        /*000c*/ 	.byte	0x04, 0x12
        /*000e*/ 	.short	(.L_3 - .L_2)
	.align		4
.L_2:
        /*0010*/ 	.word	index@(triton_per_fused_add_clamp_exp_mul_pow_sub_sum_0)
        /*0014*/ 	.word	0x00000000


	//----- nvinfo : EIATTR_FRAME_SIZE
	.align		4
.L_3:
        /*0018*/ 	.byte	0x04, 0x11
        /*001a*/ 	.short	(.L_5 - .L_4)
	.align		4
.L_4:
        /*001c*/ 	.word	index@(triton_per_fused_add_clamp_exp_mul_pow_sub_sum_0)
        /*0020*/ 	.word	0x00000000


	//----- nvinfo : EIATTR_MIN_STACK_SIZE
	.align		4
.L_5:
        /*0024*/ 	.byte	0x04, 0x12
        /*0026*/ 	.short	(.L_7 - .L_6)
	.align		4
.L_6:
        /*0028*/ 	.word	index@(triton_per_fused_add_clamp_exp_mul_pow_sub_sum_0)
        /*002c*/ 	.word	0x00000000
.L_7:


//--------------------- .nv.info.triton_per_fused_add_clamp_exp_mul_pow_sub_sum_0 --------------------------
	.section	.nv.info.triton_per_fused_add_clamp_exp_mul_pow_sub_sum_0,"",@"SHT_CUDA_INFO"
	.sectionflags	@""
	.align	4


	//----- nvinfo : EIATTR_CUDA_API_VERSION
	.align		4
        /*0000*/ 	.byte	0x04, 0x37
        /*0002*/ 	.short	(.L_9 - .L_8)
.L_8:
        /*0004*/ 	.word	0x0000007c


	//----- nvinfo : EIATTR_KPARAM_INFO
	.align		4
.L_9:
        /*0008*/ 	.byte	0x04, 0x17
        /*000a*/ 	.short	(.L_11 - .L_10)
.L_10:
        /*000c*/ 	.word	0x00000000
        /*0010*/ 	.short	0x0004
        /*0012*/ 	.short	0x001c
        /*0014*/ 	.byte	0x00, 0xf0, 0x11, 0x00


	//----- nvinfo : EIATTR_KPARAM_INFO
	.align		4
.L_11:
        /*0018*/ 	.byte	0x04, 0x17
        /*001a*/ 	.short	(.L_13 - .L_12)
.L_12:
        /*001c*/ 	.word	0x00000000
        /*0020*/ 	.short	0x0003
        /*0022*/ 	.short	0x0018
        /*0024*/ 	.byte	0x00, 0xf0, 0x11, 0x00


	//----- nvinfo : EIATTR_KPARAM_INFO
	.align		4
.L_13:
        /*0028*/ 	.byte	0x04, 0x17
        /*002a*/ 	.short	(.L_15 - .L_14)
.L_14:
        /*002c*/ 	.word	0x00000000
        /*0030*/ 	.short	0x0002
        /*0032*/ 	.short	0x0010
        /*0034*/ 	.byte	0x00, 0xf4, 0x21, 0x00


	//----- nvinfo : EIATTR_KPARAM_INFO
	.align		4
.L_15:
        /*0038*/ 	.byte	0x04, 0x17
        /*003a*/ 	.short	(.L_17 - .L_16)
.L_16:
        /*003c*/ 	.word	0x00000000
        /*0040*/ 	.short	0x0001
        /*0042*/ 	.short	0x0008
        /*0044*/ 	.byte	0x00, 0xf4, 0x21, 0x00


	//----- nvinfo : EIATTR_KPARAM_INFO
	.align		4
.L_17:
        /*0048*/ 	.byte	0x04, 0x17
        /*004a*/ 	.short	(.L_19 - .L_18)
.L_18:
        /*004c*/ 	.word	0x00000000
        /*0050*/ 	.short	0x0000
        /*0052*/ 	.short	0x0000
        /*0054*/ 	.byte	0x00, 0xf4, 0x21, 0x00


	//----- nvinfo : EIATTR_SPARSE_MMA_MASK
	.align		4
.L_19:
        /*0058*/ 	.byte	0x03, 0x50
        /*005a*/ 	.short	0x0000


	//----- nvinfo : EIATTR_MAXREG_COUNT
	.align		4
        /*005c*/ 	.byte	0x03, 0x1b
        /*005e*/ 	.short	0x00ff


	//----- nvinfo : EIATTR_COOP_GROUP_MASK_REGIDS
	.align		4
        /*0060*/ 	.byte	0x04, 0x29
        /*0062*/ 	.short	(.L_21 - .L_20)


	//   ....[0]....
.L_20:
        /*0064*/ 	.word	0xffffffff


	//   ....[1]....
        /*0068*/ 	.word	0xffffffff


	//   ....[2]....
        /*006c*/ 	.word	0xffffffff


	//   ....[3]....
        /*0070*/ 	.word	0xffffffff


	//   ....[4]....
        /*0074*/ 	.word	0xffffffff


	//----- nvinfo : EIATTR_COOP_GROUP_INSTR_OFFSETS
	.align		4
.L_21:
        /*0078*/ 	.byte	0x04, 0x28
        /*007a*/ 	.short	(.L_23 - .L_22)


	//   ....[0]....
.L_22:
        /*007c*/ 	.word	0x000002e0


	//   ....[1]....
        /*0080*/ 	.word	0x00000310


	//   ....[2]....
        /*0084*/ 	.word	0x00000330


	//   ....[3]....
        /*0088*/ 	.word	0x00000370


	//   ....[4]....
        /*008c*/ 	.word	0x000003f0


	//----- nvinfo : EIATTR_EXIT_INSTR_OFFSETS
	.align		4
.L_23:
        /*0090*/ 	.byte	0x04, 0x1c
        /*0092*/ 	.short	(.L_25 - .L_24)


	//   ....[0]....
.L_24:
        /*0094*/ 	.word	0x00000460


	//   ....[1]....
        /*0098*/ 	.word	0x00000480


	//----- nvinfo : EIATTR_REQNTID
	.align		4
.L_25:
        /*009c*/ 	.byte	0x04, 0x10
        /*009e*/ 	.short	(.L_27 - .L_26)
.L_26:
        /*00a0*/ 	.word	0x00000040
        /*00a4*/ 	.word	0x00000001
        /*00a8*/ 	.word	0x00000001


	//----- nvinfo : EIATTR_CBANK_PARAM_SIZE
	.align		4
.L_27:
        /*00ac*/ 	.byte	0x03, 0x19
        /*00ae*/ 	.short	0x0020


	//----- nvinfo : EIATTR_PARAM_CBANK
	.align		4
        /*00b0*/ 	.byte	0x04, 0x0a
        /*00b2*/ 	.short	(.L_29 - .L_28)
	.align		4
.L_28:
        /*00b4*/ 	.word	index@(.nv.constant0.triton_per_fused_add_clamp_exp_mul_pow_sub_sum_0)
        /*00b8*/ 	.short	0x0210
        /*00ba*/ 	.short	0x0020


	//----- nvinfo : EIATTR_SW_WAR
	.align		4
.L_29:
        /*00bc*/ 	.byte	0x04, 0x36
        /*00be*/ 	.short	(.L_31 - .L_30)
.L_30:
        /*00c0*/ 	.word	0x00000008
.L_31:


//--------------------- .nv.callgraph             --------------------------
	.section	.nv.callgraph,"",@"SHT_CUDA_CALLGRAPH"
	.align	4
	.sectionentsize	8
	.align		4
        /*0000*/ 	.word	0x00000000
	.align		4
        /*0004*/ 	.word	0xffffffff
	.align		4
        /*0008*/ 	.word	0x00000000
	.align		4
        /*000c*/ 	.word	0xfffffffe
	.align		4
        /*0010*/ 	.word	0x00000000
	.align		4
        /*0014*/ 	.word	0xfffffffd
	.align		4
        /*0018*/ 	.word	0x00000000
	.align		4
        /*001c*/ 	.word	0xfffffffc


//--------------------- .text.triton_per_fused_add_clamp_exp_mul_pow_sub_sum_0 --------------------------
	.section	.text.triton_per_fused_add_clamp_exp_mul_pow_sub_sum_0,"ax",@progbits
	.align	128
        .global         triton_per_fused_add_clamp_exp_mul_pow_sub_sum_0
        .type           triton_per_fused_add_clamp_exp_mul_pow_sub_sum_0,@function
        .size           triton_per_fused_add_clamp_exp_mul_pow_sub_sum_0,(.L_x_1 - triton_per_fused_add_clamp_exp_mul_pow_sub_sum_0)
        .other          triton_per_fused_add_clamp_exp_mul_pow_sub_sum_0,@"STO_CUDA_ENTRY STV_DEFAULT"
triton_per_fused_add_clamp_exp_mul_pow_sub_sum_0:
.text.triton_per_fused_add_clamp_exp_mul_pow_sub_sum_0:
[----:B------:R-:W0:Y:S02]  /*0000*/  LDC R1, c[0x0][0x28] ;  /* 0x00000a00ff017b82 */ /* 0x000e240000000800 */
[----:B------:R-:W1:Y:S01]  /*0010*/  S2R R12, SR_TID.X ;  /* 0x00000000000c7919 */ /* 0x000e620000002100 */
[----:B------:R-:W2:Y:S01]  /*0020*/  LDC.64 R6, c[0x0][0x218] ;  /* 0x00008600ff067b82 */ /* 0x000ea20000000a00 */
[----:B------:R-:W-:Y:S01]  /*0030*/  CS2R R8, SRZ ;  /* 0x0000000000087805 */ /* 0x000fe2000001ff00 */
[----:B------:R-:W-:Y:S01]  /*0040*/  ULDC.64 UR4, c[0x0][0x208] ;  /* 0x0000820000047ab9 */ /* 0x000fe20000000a00 */
[----:B------:R-:W3:Y:S01]  /*0050*/  S2R R0, SR_CTAID.X ;  /* 0x0000000000007919 */ /* 0x000ee20000002500 */
[----:B-1----:R-:W-:Y:S02]  /*0060*/  LOP3.LUT R5, R12, 0x1f, RZ, 0xc0, !PT ;  /* 0x0000001f0c057812 */ /* 0x002fe400078ec0ff */
[----:B---3--:R-:W-:-:S03]  /*0070*/  ISETP.GE.AND P2, PT, R0, 0x4, PT ;  /* 0x000000040000780c */ /* 0x008fc60003f46270 */
[----:B------:R-:W-:-:S04]  /*0080*/  IMAD R3, R0, 0x40, R5 ;  /* 0x0000004000037824 */ /* 0x000fc800078e0205 */
[----:B--2---:R-:W-:Y:S02]  /*0090*/  IMAD.WIDE R6, R3, 0x4, R6 ;  /* 0x0000000403067825 */ /* 0x004fe400078e0206 */
[----:B------:R-:W1:Y:S04]  /*00a0*/  LDC.64 R2, c[0x0][0x210] ;  /* 0x00008400ff027b82 */ /* 0x000e680000000a00 */
[----:B------:R-:W2:Y:S04]  /*00b0*/  @!P2 LDG.E R9, desc[UR4][R6.64+0x80] ;  /* 0x000080040609a981 */ /* 0x000ea8000c1e1900 */
[----:B------:R-:W3:Y:S01]  /*00c0*/  @!P2 LDG.E R8, desc[UR4][R6.64] ;  /* 0x000000040608a981 */ /* 0x000ee2000c1e1900 */
[----:B------:R-:W-:-:S06]  /*00d0*/  IMAD.MOV.U32 R10, RZ, RZ, RZ ;  /* 0x000000ffff0a7224 */ /* 0x000fcc00078e00ff */
[----:B------:R-:W4:Y:S01]  /*00e0*/  @!P2 LDG.E R10, desc[UR4][R6.64+0x80] ;  /* 0x00008004060aa981 */ /* 0x000f22000c1e1900 */
[----:B------:R-:W-:-:S04]  /*00f0*/  IMAD R5, R0, 0x20, R5 ;  /* 0x0000002000057824 */ /* 0x000fc800078e0205 */
[----:B-1----:R-:W-:Y:S01]  /*0100*/  IMAD.WIDE R2, R5, 0x4, R2 ;  /* 0x0000000405027825 */ /* 0x002fe200078e0202 */
[----:B------:R-:W-:-:S06]  /*0110*/  CS2R R4, SRZ ;  /* 0x0000000000047805 */ /* 0x000fcc000001ff00 */
[----:B------:R3:W5:Y:S04]  /*0120*/  @!P2 LDG.E R4, desc[UR4][R6.64] ;  /* 0x000000040604a981 */ /* 0x000768000c1e1900 */
[----:B------:R-:W5:Y:S01]  /*0130*/  @!P2 LDG.E R5, desc[UR4][R2.64] ;  /* 0x000000040205a981 */ /* 0x000f62000c1e1900 */
[----:B------:R-:W-:Y:S02]  /*0140*/  LOP3.LUT P3, RZ, R12, 0x3f, RZ, 0xc0, !PT ;  /* 0x0000003f0cff7812 */ /* 0x000fe4000786c0ff */
[----:B--2---:R-:W-:-:S04]  /*0150*/  SEL R9, R9, RZ, !P2 ;  /* 0x000000ff09097207 */ /* 0x004fc80005000000 */
[C---:B------:R-:W-:Y:S02]  /*0160*/  FSETP.GT.AND P0, PT, R9.reuse, -30, PT ;  /* 0xc1f000000900780b */ /* 0x040fe40003f04000 */
[----:B------:R-:W-:Y:S02]  /*0170*/  FSETP.NAN.AND P1, PT, R9, R9, PT ;  /* 0x000000090900720b */ /* 0x000fe40003f28000 */
[----:B---3--:R-:W-:Y:S02]  /*0180*/  SEL R7, R8, RZ, !P2 ;  /* 0x000000ff08077207 */ /* 0x008fe40005000000 */
[----:B----4-:R-:W-:-:S07]  /*0190*/  SEL R10, R10, RZ, !P2 ;  /* 0x000000ff0a0a7207 */ /* 0x010fce0005000000 */
[----:B------:R-:W-:-:S04]  /*01a0*/  @!P0 FSEL R9, R9, -30, P1 ;  /* 0xc1f0000009098808 */ /* 0x000fc80000800000 */
[C---:B------:R-:W-:Y:S02]  /*01b0*/  FSETP.GEU.AND P1, PT, R9.reuse, 20, PT ;  /* 0x41a000000900780b */ /* 0x040fe40003f2e000 */
[----:B------:R-:W-:Y:S02]  /*01c0*/  FSETP.NAN.AND P0, PT, R9, R9, PT ;  /* 0x000000090900720b */ /* 0x000fe40003f08000 */
[----:B-----5:R-:W-:Y:S02]  /*01d0*/  SEL R4, R4, RZ, !P2 ;  /* 0x000000ff04047207 */ /* 0x020fe40005000000 */
[----:B------:R-:W-:-:S07]  /*01e0*/  SEL R5, R5, RZ, !P2 ;  /* 0x000000ff05057207 */ /* 0x000fce0005000000 */
[----:B------:R-:W-:Y:S02]  /*01f0*/  @P1 FSEL R9, R9, 20, P0 ;  /* 0x41a0000009091808 */ /* 0x000fe40000000000 */
[----:B------:R-:W-:-:S03]  /*0200*/  FSETP.NAN.AND P1, PT, R10, R10, PT ;  /* 0x0000000a0a00720b */ /* 0x000fc60003f28000 */
[----:B------:R-:W-:-:S05]  /*0210*/  FMUL R11, R9, 1.4426950216293334961 ;  /* 0x3fb8aa3b090b7820 */ /* 0x000fca0000400000 */
[----:B------:R-:W-:-:S13]  /*0220*/  FSETP.GEU.AND P0, PT, R11, -126, PT ;  /* 0xc2fc00000b00780b */ /* 0x000fda0003f0e000 */
[----:B------:R-:W-:-:S04]  /*0230*/  @!P0 FMUL R11, R11, 0.5 ;  /* 0x3f0000000b0b8820 */ /* 0x000fc80000400000 */
[----:B------:R-:W1:Y:S02]  /*0240*/  MUFU.EX2 R6, R11 ;  /* 0x0000000b00067308 */ /* 0x000e640000000800 */
[----:B-1----:R-:W-:Y:S01]  /*0250*/  @!P0 FMUL R6, R6, R6 ;  /* 0x0000000606068220 */ /* 0x002fe20000400000 */
[----:B------:R-:W-:-:S03]  /*0260*/  FSETP.GT.AND P0, PT, R10, -30, PT ;  /* 0xc1f000000a00780b */ /* 0x000fc60003f04000 */
[----:B------:R-:W-:-:S04]  /*0270*/  FFMA R6, R7, R7, R6 ;  /* 0x0000000707067223 */ /* 0x000fc80000000006 */
[----:B------:R-:W-:-:S04]  /*0280*/  FADD R6, R6, -1 ;  /* 0xbf80000006067421 */ /* 0x000fc80000000000 */
[----:B------:R-:W-:Y:S02]  /*0290*/  FADD R6, -R9, R6 ;  /* 0x0000000609067221 */ /* 0x000fe40000000100 */
[----:B------:R-:W-:-:S03]  /*02a0*/  @!P0 FSEL R10, R10, -30, P1 ;  /* 0xc1f000000a0a8808 */ /* 0x000fc60000800000 */
[----:B------:R-:W-:Y:S02]  /*02b0*/  FSEL R6, R6, RZ, !P2 ;  /* 0x000000ff06067208 */ /* 0x000fe40005000000 */
[C---:B------:R-:W-:Y:S02]  /*02c0*/  FSETP.GEU.AND P1, PT, R10.reuse, 20, PT ;  /* 0x41a000000a00780b */ /* 0x040fe40003f2e000 */
[----:B------:R-:W-:Y:S01]  /*02d0*/  FSETP.NAN.AND P0, PT, R10, R10, PT ;  /* 0x0000000a0a00720b */ /* 0x000fe20003f08000 */
[----:B------:R-:W1:Y:S02]  /*02e0*/  SHFL.BFLY PT, R7, R6, 0x10, 0x1f ;  /* 0x0e001f0006077f89 */ /* 0x000e6400000e0000 */
[----:B-1----:R-:W-:Y:S01]  /*02f0*/  FADD R7, R6, R7 ;  /* 0x0000000706077221 */ /* 0x002fe20000000000 */
[----:B------:R-:W-:-:S04]  /*0300*/  FMUL R6, R10, 0.5 ;  /* 0x3f0000000a067820 */ /* 0x000fc80000400000 */
[----:B------:R-:W1:Y:S02]  /*0310*/  SHFL.BFLY PT, R8, R7, 0x8, 0x1f ;  /* 0x0d001f0007087f89 */ /* 0x000e6400000e0000 */
[----:B-1----:R-:W-:-:S05]  /*0320*/  FADD R9, R7, R8 ;  /* 0x0000000807097221 */ /* 0x002fca0000000000 */
[----:B------:R-:W1:Y:S02]  /*0330*/  SHFL.BFLY PT, R8, R9, 0x4, 0x1f ;  /* 0x0c801f0009087f89 */ /* 0x000e6400000e0000 */
[----:B-1----:R-:W-:Y:S01]  /*0340*/  FADD R11, R9, R8 ;  /* 0x00000008090b7221 */ /* 0x002fe20000000000 */
[----:B------:R-:W-:Y:S02]  /*0350*/  FMUL R8, R6, 1.4426950216293334961 ;  /* 0x3fb8aa3b06087820 */ /* 0x000fe40000400000 */
[----:B------:R-:W1:Y:S02]  /*0360*/  LDC.64 R6, c[0x0][0x220] ;  /* 0x00008800ff067b82 */ /* 0x000e640000000a00 */
[----:B------:R-:W2:Y:S01]  /*0370*/  SHFL.BFLY PT, R14, R11, 0x2, 0x1f ;  /* 0x0c401f000b0e7f89 */ /* 0x000ea200000e0000 */
[----:B------:R-:W-:Y:S02]  /*0380*/  @P1 FSEL R8, R8, 14.426950454711914062, P0 ;  /* 0x4166d4ca08081808 */ /* 0x000fe40000000000 */
[----:B------:R-:W-:-:S02]  /*0390*/  LOP3.LUT P0, RZ, R12, 0x20, RZ, 0xc0, !PT ;  /* 0x000000200cff7812 */ /* 0x000fc4000780c0ff */
[----:B------:R-:W-:Y:S02]  /*03a0*/  FSETP.GEU.AND P1, PT, R8, -126, PT ;  /* 0xc2fc00000800780b */ /* 0x000fe40003f2e000 */
[----:B------:R-:W-:-:S11]  /*03b0*/  ISETP.LT.AND P0, PT, R0, 0x4, !P0 ;  /* 0x000000040000780c */ /* 0x000fd60004701270 */
[----:B------:R-:W-:-:S04]  /*03c0*/  @!P1 FMUL R8, R8, 0.5 ;  /* 0x3f00000008089820 */ /* 0x000fc80000400000 */
[----:B------:R-:W3:Y:S01]  /*03d0*/  MUFU.EX2 R10, R8 ;  /* 0x00000008000a7308 */ /* 0x000ee20000000800 */
[----:B--2---:R-:W-:-:S05]  /*03e0*/  FADD R14, R11, R14 ;  /* 0x0000000e0b0e7221 */ /* 0x004fca0000000000 */
[----:B------:R-:W2:Y:S01]  /*03f0*/  SHFL.BFLY PT, R9, R14, 0x1, 0x1f ;  /* 0x0c201f000e097f89 */ /* 0x000ea200000e0000 */
[----:B---3--:R-:W-:Y:S01]  /*0400*/  @!P1 FMUL R10, R10, R10 ;  /* 0x0000000a0a0a9220 */ /* 0x008fe20000400000 */
[----:B------:R-:W-:-:S03]  /*0410*/  ISETP.LT.AND P1, PT, R0, 0x4, !P3 ;  /* 0x000000040000780c */ /* 0x000fc60005f21270 */
[----:B------:R-:W-:Y:S01]  /*0420*/  FFMA R11, R5, R10, R4 ;  /* 0x0000000a050b7223 */ /* 0x000fe20000000004 */
[----:B-1----:R-:W-:-:S04]  /*0430*/  IMAD.WIDE R4, R0, 0x4, R6 ;  /* 0x0000000400047825 */ /* 0x002fc800078e0206 */
[----:B------:R1:W-:Y:S01]  /*0440*/  @P0 STG.E desc[UR4][R2.64], R11 ;  /* 0x0000000b02000986 */ /* 0x0003e2000c101904 */
[----:B--2---:R-:W-:-:S04]  /*0450*/  FADD R9, R14, R9 ;  /* 0x000000090e097221 */ /* 0x004fc80000000000 */
[----:B------:R-:W-:Y:S05]  /*0460*/  @!P1 EXIT ;  /* 0x000000000000994d */ /* 0x000fea0003800000 */
[----:B------:R-:W-:Y:S01]  /*0470*/  STG.E desc[UR4][R4.64], R9 ;  /* 0x0000000904007986 */ /* 0x000fe2000c101904 */
[----:B------:R-:W-:Y:S05]  /*0480*/  EXIT ;  /* 0x000000000000794d */ /* 0x000fea0003800000 */
.L_x_0:
[----:B------:R-:W-:-:S00]  /*0490*/  BRA `(.L_x_0) ;  /* 0xfffffffc00fc7947 */ /* 0x000fc0000383ffff */
[----:B------:R-:W-:-:S00]  /*04a0*/  NOP ;  /* 0x0000000000007918 */ /* 0x000fc00000000000 */
        /* <DEDUP_REMOVED lines=13> */
.L_x_1:


//--------------------- .nv.constant0.triton_per_fused_add_clamp_exp_mul_pow_sub_sum_0 --------------------------
	.section	.nv.constant0.triton_per_fused_add_clamp_exp_mul_pow_sub_sum_0,"a",@progbits
	.sectionflags	@""
	.align	4
.nv.constant0.triton_per_fused_add_clamp_exp_mul_pow_sub_sum_0:
	.zero		560
